//
// Generated by NVIDIA NVVM Compiler
//
// Compiler Build ID: CL-36424714
// Cuda compilation tools, release 13.0, V13.0.88
// Based on NVVM 20.0.0
//

.version 9.0
.target sm_100
.address_size 64

	// .globl	_Z10vector_addjPKfS0_Pf

.visible .entry _Z10vector_addjPKfS0_Pf(
	.param .u32 _Z10vector_addjPKfS0_Pf_param_0,
	.param .u64 .ptr .align 1 _Z10vector_addjPKfS0_Pf_param_1,
	.param .u64 .ptr .align 1 _Z10vector_addjPKfS0_Pf_param_2,
	.param .u64 .ptr .align 1 _Z10vector_addjPKfS0_Pf_param_3
)
{
	.reg .pred 	%p<2>;
	.reg .b32 	%r<6>;
	.reg .b32 	%f<4>;
	.reg .b64 	%rd<11>;

	ld.param.u32 	%r2, [_Z10vector_addjPKfS0_Pf_param_0];
	ld.param.u64 	%rd1, [_Z10vector_addjPKfS0_Pf_param_1];
	ld.param.u64 	%rd2, [_Z10vector_addjPKfS0_Pf_param_2];
	ld.param.u64 	%rd3, [_Z10vector_addjPKfS0_Pf_param_3];
	mov.u32 	%r3, %ctaid.x;
	mov.u32 	%r4, %ntid.x;
	mov.u32 	%r5, %tid.x;
	mad.lo.s32 	%r1, %r3, %r4, %r5;
	setp.ge.u32 	%p1, %r1, %r2;
	@%p1 bra 	$L__BB0_2;
	cvta.to.global.u64 	%rd4, %rd1;
	cvta.to.global.u64 	%rd5, %rd2;
	cvta.to.global.u64 	%rd6, %rd3;
	mul.wide.u32 	%rd7, %r1, 4;
	add.s64 	%rd8, %rd4, %rd7;
	ld.global.f32 	%f1, [%rd8];
	add.s64 	%rd9, %rd5, %rd7;
	ld.global.f32 	%f2, [%rd9];
	add.f32 	%f3, %f1, %f2;
	add.s64 	%rd10, %rd6, %rd7;
	st.global.f32 	[%rd10], %f3;
$L__BB0_2:
	ret;

}


// ===== COMPILED SASS (sm_100) =====

	.target	sm_100

	.elftype	@"ET_EXEC"


//--------------------- .note.nv.tkinfo           --------------------------
	.section	.note.nv.tkinfo,"",@"SHT_NOTE"
	.sectionflags	@"SHF_NOTE_NV_TKINFO"
	.tkinfo
        /*0018*/ 	.word	0x00000002
        /*0030*/ 	.string	""
        /*0030*/ 	.string	"ptxas"
        /*0030*/ 	.string	"Cuda compilation tools, release 13.0, V13.0.88"
        /*0030*/ 	.string	"Build cuda_13.0.r13.0/compiler.36424714_0"
        /*0030*/ 	.string	"-arch sm_100 -m 64 "



//--------------------- .note.nv.cuinfo           --------------------------
	.section	.note.nv.cuinfo,"",@"SHT_NOTE"
	.sectionflags	@"SHF_NOTE_NV_CUINFO"
        /*0018*/ 	.short	0x0002
        /*001a*/ 	.short	0x0064
        /*001c*/ 	.short	0x0082
	.zero		2


//--------------------- .nv.info                  --------------------------
	.section	.nv.info,"",@"SHT_CUDA_INFO"
	.align	4


	//----- nvinfo : EIATTR_REGCOUNT
	.align		4
        /*0000*/ 	.byte	0x04, 0x2f
        /*0002*/ 	.short	(.L_1 - .L_0)
	.align		4
.L_0:
        /*0004*/ 	.word	index@(_Z10vector_addjPKfS0_Pf)
        /*0008*/ 	.word	0x0000000c


	//----- nvinfo : EIATTR_FRAME_SIZE
	.align		4
.L_1:
        /*000c*/ 	.byte	0x04, 0x11
        /*000e*/ 	.short	(.L_3 - .L_2)
	.align		4
.L_2:
        /*0010*/ 	.word	index@(_Z10vector_addjPKfS0_Pf)
        /*0014*/ 	.word	0x00000000


	//----- nvinfo : EIATTR_MIN_STACK_SIZE
	.align		4
.L_3:
        /*0018*/ 	.byte	0x04, 0x12
        /*001a*/ 	.short	(.L_5 - .L_4)
	.align		4
.L_4:
        /*001c*/ 	.word	index@(_Z10vector_addjPKfS0_Pf)
        /*0020*/ 	.word	0x00000000
.L_5:


//--------------------- .nv.compat                --------------------------
	.section	.nv.compat,"",@"SHT_CUDA_COMPAT_INFO"
	.align	4
        /*0000*/ 	.byte	0x02, 0x09, 0x00, 0x00, 0x02, 0x02, 0x01, 0x00, 0x02, 0x05, 0x05, 0x00, 0x03, 0x07, 0x01, 0x01
        /*0010*/ 	.byte	0x02, 0x03, 0x00, 0x00, 0x02, 0x06, 0x01, 0x00, 0x04, 0x0b, 0x08, 0x00, 0x09, 0x00, 0x00, 0x00
        /*0020*/ 	.byte	0x00, 0x00, 0x00, 0x00


//--------------------- .nv.info._Z10vector_addjPKfS0_Pf --------------------------
	.section	.nv.info._Z10vector_addjPKfS0_Pf,"",@"SHT_CUDA_INFO"
	.sectionflags	@""
	.align	4


	//----- nvinfo : EIATTR_CUDA_API_VERSION
	.align		4
        /*0000*/ 	.byte	0x04, 0x37
        /*0002*/ 	.short	(.L_7 - .L_6)
.L_6:
        /*0004*/ 	.word	0x00000082


	//----- nvinfo : EIATTR_KPARAM_INFO
	.align		4
.L_7:
        /*0008*/ 	.byte	0x04, 0x17
        /*000a*/ 	.short	(.L_9 - .L_8)
.L_8:
        /*000c*/ 	.word	0x00000000
        /*0010*/ 	.short	0x0003
        /*0012*/ 	.short	0x0018
        /*0014*/ 	.byte	0x00, 0xf5, 0x21, 0x00


	//----- nvinfo : EIATTR_KPARAM_INFO
	.align		4
.L_9:
        /*0018*/ 	.byte	0x04, 0x17
        /*001a*/ 	.short	(.L_11 - .L_10)
.L_10:
        /*001c*/ 	.word	0x00000000
        /*0020*/ 	.short	0x0002
        /*0022*/ 	.short	0x0010
        /*0024*/ 	.byte	0x00, 0xf5, 0x21, 0x00


	//----- nvinfo : EIATTR_KPARAM_INFO
	.align		4
.L_11:
        /*0028*/ 	.byte	0x04, 0x17
        /*002a*/ 	.short	(.L_13 - .L_12)
.L_12:
        /*002c*/ 	.word	0x00000000
        /*0030*/ 	.short	0x0001
        /*0032*/ 	.short	0x0008
        /*0034*/ 	.byte	0x00, 0xf5, 0x21, 0x00


	//----- nvinfo : EIATTR_KPARAM_INFO
	.align		4
.L_13:
        /*0038*/ 	.byte	0x04, 0x17
        /*003a*/ 	.short	(.L_15 - .L_14)
.L_14:
        /*003c*/ 	.word	0x00000000
        /*0040*/ 	.short	0x0000
        /*0042*/ 	.short	0x0000
        /*0044*/ 	.byte	0x00, 0xf0, 0x11, 0x00


	//----- nvinfo : EIATTR_SPARSE_MMA_MASK
	.align		4
.L_15:
        /*0048*/ 	.byte	0x03, 0x50
        /*004a*/ 	.short	0x0000


	//----- nvinfo : EIATTR_MAXREG_COUNT
	.align		4
        /*004c*/ 	.byte	0x03, 0x1b
        /*004e*/ 	.short	0x00ff


	//----- nvinfo : EIATTR_MERCURY_ISA_VERSION
	.align		4
        /*0050*/ 	.byte	0x03, 0x5f
        /*0052*/ 	.short	0x0101


	//----- nvinfo : EIATTR_VRC_CTA_INIT_COUNT
	.align		4
        /*0054*/ 	.byte	0x02, 0x4a
	.zero		1
	.zero		1


	//----- nvinfo : EIATTR_EXIT_INSTR_OFFSETS
	.align		4
        /*0058*/ 	.byte	0x04, 0x1c
        /*005a*/ 	.short	(.L_17 - .L_16)


	//   ....[0]....
.L_16:
        /*005c*/ 	.word	0x00000070


	//   ....[1]....
        /*0060*/ 	.word	0x00000130


	//----- nvinfo : EIATTR_CBANK_PARAM_SIZE
	.align		4
.L_17:
        /*0064*/ 	.byte	0x03, 0x19
        /*0066*/ 	.short	0x0020


	//----- nvinfo : EIATTR_PARAM_CBANK
	.align		4
        /*0068*/ 	.byte	0x04, 0x0a
        /*006a*/ 	.short	(.L_19 - .L_18)
	.align		4
.L_18:
        /*006c*/ 	.word	index@(.nv.constant0._Z10vector_addjPKfS0_Pf)
        /*0070*/ 	.short	0x0380
        /*0072*/ 	.short	0x0020


	//----- nvinfo : EIATTR_SW_WAR
	.align		4
.L_19:
        /*0074*/ 	.byte	0x04, 0x36
        /*0076*/ 	.short	(.L_21 - .L_20)
.L_20:
        /*0078*/ 	.word	0x00000008
.L_21:


//--------------------- .nv.callgraph             --------------------------
	.section	.nv.callgraph,"",@"SHT_CUDA_CALLGRAPH"
	.align	4
	.sectionentsize	8
	.align		4
        /*0000*/ 	.word	0x00000000
	.align		4
        /*0004*/ 	.word	0xffffffff
	.align		4
        /*0008*/ 	.word	0x00000000
	.align		4
        /*000c*/ 	.word	0xfffffffe
	.align		4
        /*0010*/ 	.word	0x00000000
	.align		4
        /*0014*/ 	.word	0xfffffffd
	.align		4
        /*0018*/ 	.word	0x00000000
	.align		4
        /*001c*/ 	.word	0xfffffffc


//--------------------- .text._Z10vector_addjPKfS0_Pf --------------------------
	.section	.text._Z10vector_addjPKfS0_Pf,"ax",@progbits
	.align	128
        .global         _Z10vector_addjPKfS0_Pf
        .type           _Z10vector_addjPKfS0_Pf,@function
        .size           _Z10vector_addjPKfS0_Pf,(.L_x_1 - _Z10vector_addjPKfS0_Pf)
        .other          _Z10vector_addjPKfS0_Pf,@"STO_CUDA_ENTRY STV_DEFAULT"
_Z10vector_addjPKfS0_Pf:
.text._Z10vector_addjPKfS0_Pf:
[----:B------:R-:W-:Y:S01]  /*0000*/  LDC R1, c[0x0][0x37c] ;  /* 0x0000df00ff017b82 */ /* 0x000fe20000000800 */
[----:B------:R-:W0:Y:S07]  /*0010*/  S2R R0, SR_TID.X ;  /* 0x0000000000007919 */ /* 0x000e2e0000002100 */
[----:B------:R-:W0:Y:S01]  /*0020*/  S2UR UR4, SR_CTAID.X ;  /* 0x00000000000479c3 */ /* 0x000e220000002500 */
[----:B------:R-:W1:Y:S07]  /*0030*/  LDCU UR5, c[0x0][0x380] ;  /* 0x00007000ff0577ac */ /* 0x000e6e0008000800 */
[----:B------:R-:W0:Y:S02]  /*0040*/  LDC R9, c[0x0][0x360] ;  /* 0x0000d800ff097b82 */ /* 0x000e240000000800 */
[----:B0-----:R-:W-:-:S05]  /*0050*/  IMAD R9, R9, UR4, R0 ;  /* 0x0000000409097c24 */ /* 0x001fca000f8e0200 */
[----:B-1----:R-:W-:-:S13]  /*0060*/  ISETP.GE.U32.AND P0, PT, R9, UR5, PT ;  /* 0x0000000509007c0c */ /* 0x002fda000bf06070 */
[----:B------:R-:W-:Y:S05]  /*0070*/  @P0 EXIT ;  /* 0x000000000000094d */ /* 0x000fea0003800000 */
[----:B------:R-:W0:Y:S01]  /*0080*/  LDC.64 R2, c[0x0][0x388] ;  /* 0x0000e200ff027b82 */ /* 0x000e220000000a00 */
[----:B------:R-:W1:Y:S07]  /*0090*/  LDCU.64 UR4, c[0x0][0x358] ;  /* 0x00006b00ff0477ac */ /* 0x000e6e0008000a00 */
[----:B------:R-:W2:Y:S08]  /*00a0*/  LDC.64 R4, c[0x0][0x390] ;  /* 0x0000e400ff047b82 */ /* 0x000eb00000000a00 */
[----:B------:R-:W3:Y:S01]  /*00b0*/  LDC.64 R6, c[0x0][0x398] ;  /* 0x0000e600ff067b82 */ /* 0x000ee20000000a00 */
[----:B0-----:R-:W-:-:S06]  /*00c0*/  IMAD.WIDE.U32 R2, R9, 0x4, R2 ;  /* 0x0000000409027825 */ /* 0x001fcc00078e0002 */
[----:B-1----:R-:W4:Y:S01]  /*00d0*/  LDG.E R2, desc[UR4][R2.64] ;  /* 0x0000000402027981 */ /* 0x002f22000c1e1900 */
[----:B--2---:R-:W-:-:S06]  /*00e0*/  IMAD.WIDE.U32 R4, R9, 0x4, R4 ;  /* 0x0000000409047825 */ /* 0x004fcc00078e0004 */
[----:B------:R-:W4:Y:S01]  /*00f0*/  LDG.E R5, desc[UR4][R4.64] ;  /* 0x0000000404057981 */ /* 0x000f22000c1e1900 */
[----:B---3--:R-:W-:-:S04]  /*0100*/  IMAD.WIDE.U32 R6, R9, 0x4, R6 ;  /* 0x0000000409067825 */ /* 0x008fc800078e0006 */
[----:B----4-:R-:W-:-:S05]  /*0110*/  FADD R9, R2, R5 ;  /* 0x0000000502097221 */ /* 0x010fca0000000000 */
[----:B------:R-:W-:Y:S01]  /*0120*/  STG.E desc[UR4][R6.64], R9 ;  /* 0x0000000906007986 */ /* 0x000fe2000c101904 */
[----:B------:R-:W-:Y:S05]  /*0130*/  EXIT ;  /* 0x000000000000794d */ /* 0x000fea0003800000 */
.L_x_0:
[----:B------:R-:W-:-:S00]  /*0140*/  BRA `(.L_x_0) ;  /* 0xfffffffc00fc7947 */ /* 0x000fc0000383ffff */
[----:B------:R-:W-:-:S00]  /*0150*/  NOP ;  /* 0x0000000000007918 */ /* 0x000fc00000000000 */
        /* <DEDUP_REMOVED lines=10> */
.L_x_1:


//--------------------- .nv.shared.reserved.0     --------------------------
	.section	.nv.shared.reserved.0,"aw",@nobits
	.weak		__nv_reservedSMEM_offset_0_alias
	.size		__nv_reservedSMEM_offset_0_alias, 0, 64
	.other		__nv_reservedSMEM_offset_0_alias,@"STO_CUDA_RESERVED_SHARED STV_DEFAULT"
__nv_reservedSMEM_offset_0_alias:
	.zero		0
	.zero		64


//--------------------- .nv.constant0._Z10vector_addjPKfS0_Pf --------------------------
	.section	.nv.constant0._Z10vector_addjPKfS0_Pf,"a",@progbits
	.sectionflags	@""
	.align	4
.nv.constant0._Z10vector_addjPKfS0_Pf:
	.zero		928


//--------------------- SYMBOLS --------------------------

	.type		.nv.reservedSmem.offset0,@object
	.size		.nv.reservedSmem.offset0,0x4
